//
// Generated by NVIDIA NVVM Compiler
//
// Compiler Build ID: CL-36424714
// Cuda compilation tools, release 13.0, V13.0.88
// Based on NVVM 20.0.0
//

.version 9.0
.target sm_100
.address_size 64

	// .globl	_Z11avg_poolingPfS_iiiiii

.visible .entry _Z11avg_poolingPfS_iiiiii(
	.param .u64 .ptr .align 1 _Z11avg_poolingPfS_iiiiii_param_0,
	.param .u64 .ptr .align 1 _Z11avg_poolingPfS_iiiiii_param_1,
	.param .u32 _Z11avg_poolingPfS_iiiiii_param_2,
	.param .u32 _Z11avg_poolingPfS_iiiiii_param_3,
	.param .u32 _Z11avg_poolingPfS_iiiiii_param_4,
	.param .u32 _Z11avg_poolingPfS_iiiiii_param_5,
	.param .u32 _Z11avg_poolingPfS_iiiiii_param_6,
	.param .u32 _Z11avg_poolingPfS_iiiiii_param_7
)
{
	.reg .pred 	%p<13>;
	.reg .b32 	%r<109>;
	.reg .b32 	%f<97>;
	.reg .b64 	%rd<16>;

	ld.param.u64 	%rd6, [_Z11avg_poolingPfS_iiiiii_param_0];
	ld.param.u64 	%rd5, [_Z11avg_poolingPfS_iiiiii_param_1];
	ld.param.u32 	%r46, [_Z11avg_poolingPfS_iiiiii_param_2];
	ld.param.u32 	%r43, [_Z11avg_poolingPfS_iiiiii_param_3];
	ld.param.u32 	%r44, [_Z11avg_poolingPfS_iiiiii_param_4];
	ld.param.u32 	%r45, [_Z11avg_poolingPfS_iiiiii_param_5];
	ld.param.u32 	%r47, [_Z11avg_poolingPfS_iiiiii_param_6];
	ld.param.u32 	%r48, [_Z11avg_poolingPfS_iiiiii_param_7];
	cvta.to.global.u64 	%rd1, %rd6;
	mov.u32 	%r49, %ctaid.x;
	mov.u32 	%r50, %ctaid.y;
	sub.s32 	%r51, %r43, %r45;
	div.s32 	%r52, %r51, %r48;
	mul.lo.s32 	%r53, %r47, %r50;
	mul.lo.s32 	%r54, %r48, %r49;
	add.s32 	%r55, %r53, %r44;
	min.s32 	%r1, %r55, %r46;
	add.s32 	%r56, %r54, %r45;
	min.s32 	%r2, %r56, %r43;
	max.s32 	%r93, %r53, 0;
	max.s32 	%r4, %r54, 0;
	mad.lo.s32 	%r57, %r50, %r52, %r50;
	add.s32 	%r5, %r57, %r49;
	setp.ge.s32 	%p1, %r93, %r1;
	@%p1 bra 	$L__BB0_17;
	cvta.to.global.u64 	%rd7, %rd5;
	mul.lo.s32 	%r59, %r45, %r44;
	cvt.rn.f32.s32 	%f1, %r59;
	mul.wide.s32 	%rd8, %r5, 4;
	add.s64 	%rd2, %rd7, %rd8;
	sub.s32 	%r60, %r2, %r4;
	and.b32  	%r6, %r60, 15;
	add.s32 	%r7, %r6, -1;
	and.b32  	%r8, %r60, 7;
	add.s32 	%r9, %r8, -1;
	sub.s32 	%r10, %r4, %r2;
	and.b32  	%r11, %r60, 3;
	and.b32  	%r61, %r60, -16;
	neg.s32 	%r12, %r61;
	add.s64 	%rd3, %rd1, 32;
	mov.b32 	%r108, 0;
$L__BB0_2:
	setp.ge.s32 	%p2, %r4, %r2;
	@%p2 bra 	$L__BB0_16;
	setp.gt.u32 	%p3, %r10, -16;
	mul.lo.s32 	%r15, %r93, %r43;
	mov.u32 	%r100, %r4;
	@%p3 bra 	$L__BB0_6;
	add.s32 	%r95, %r4, %r15;
	mov.u32 	%r96, %r12;
	mov.u32 	%r100, %r4;
$L__BB0_5:
	.pragma "nounroll";
	mul.wide.s32 	%rd9, %r95, 4;
	add.s64 	%rd10, %rd3, %rd9;
	ld.global.f32 	%f2, [%rd10+-32];
	cvt.rn.f32.s32 	%f3, %r108;
	add.f32 	%f4, %f2, %f3;
	cvt.rzi.s32.f32 	%r63, %f4;
	ld.global.f32 	%f5, [%rd10+-28];
	cvt.rn.f32.s32 	%f6, %r63;
	add.f32 	%f7, %f5, %f6;
	cvt.rzi.s32.f32 	%r64, %f7;
	ld.global.f32 	%f8, [%rd10+-24];
	cvt.rn.f32.s32 	%f9, %r64;
	add.f32 	%f10, %f8, %f9;
	cvt.rzi.s32.f32 	%r65, %f10;
	ld.global.f32 	%f11, [%rd10+-20];
	cvt.rn.f32.s32 	%f12, %r65;
	add.f32 	%f13, %f11, %f12;
	cvt.rzi.s32.f32 	%r66, %f13;
	ld.global.f32 	%f14, [%rd10+-16];
	cvt.rn.f32.s32 	%f15, %r66;
	add.f32 	%f16, %f14, %f15;
	cvt.rzi.s32.f32 	%r67, %f16;
	ld.global.f32 	%f17, [%rd10+-12];
	cvt.rn.f32.s32 	%f18, %r67;
	add.f32 	%f19, %f17, %f18;
	cvt.rzi.s32.f32 	%r68, %f19;
	ld.global.f32 	%f20, [%rd10+-8];
	cvt.rn.f32.s32 	%f21, %r68;
	add.f32 	%f22, %f20, %f21;
	cvt.rzi.s32.f32 	%r69, %f22;
	ld.global.f32 	%f23, [%rd10+-4];
	cvt.rn.f32.s32 	%f24, %r69;
	add.f32 	%f25, %f23, %f24;
	cvt.rzi.s32.f32 	%r70, %f25;
	ld.global.f32 	%f26, [%rd10];
	cvt.rn.f32.s32 	%f27, %r70;
	add.f32 	%f28, %f26, %f27;
	cvt.rzi.s32.f32 	%r71, %f28;
	ld.global.f32 	%f29, [%rd10+4];
	cvt.rn.f32.s32 	%f30, %r71;
	add.f32 	%f31, %f29, %f30;
	cvt.rzi.s32.f32 	%r72, %f31;
	ld.global.f32 	%f32, [%rd10+8];
	cvt.rn.f32.s32 	%f33, %r72;
	add.f32 	%f34, %f32, %f33;
	cvt.rzi.s32.f32 	%r73, %f34;
	ld.global.f32 	%f35, [%rd10+12];
	cvt.rn.f32.s32 	%f36, %r73;
	add.f32 	%f37, %f35, %f36;
	cvt.rzi.s32.f32 	%r74, %f37;
	ld.global.f32 	%f38, [%rd10+16];
	cvt.rn.f32.s32 	%f39, %r74;
	add.f32 	%f40, %f38, %f39;
	cvt.rzi.s32.f32 	%r75, %f40;
	ld.global.f32 	%f41, [%rd10+20];
	cvt.rn.f32.s32 	%f42, %r75;
	add.f32 	%f43, %f41, %f42;
	cvt.rzi.s32.f32 	%r76, %f43;
	ld.global.f32 	%f44, [%rd10+24];
	cvt.rn.f32.s32 	%f45, %r76;
	add.f32 	%f46, %f44, %f45;
	cvt.rzi.s32.f32 	%r77, %f46;
	ld.global.f32 	%f47, [%rd10+28];
	cvt.rn.f32.s32 	%f48, %r77;
	add.f32 	%f49, %f47, %f48;
	cvt.rzi.s32.f32 	%r108, %f49;
	add.s32 	%r100, %r100, 16;
	add.s32 	%r96, %r96, 16;
	add.s32 	%r95, %r95, 16;
	setp.ne.s32 	%p4, %r96, 0;
	@%p4 bra 	$L__BB0_5;
$L__BB0_6:
	setp.eq.s32 	%p5, %r6, 0;
	@%p5 bra 	$L__BB0_16;
	setp.lt.u32 	%p6, %r7, 7;
	@%p6 bra 	$L__BB0_9;
	add.s32 	%r79, %r100, %r15;
	mul.wide.s32 	%rd11, %r79, 4;
	add.s64 	%rd12, %rd1, %rd11;
	ld.global.f32 	%f50, [%rd12];
	cvt.rn.f32.s32 	%f51, %r108;
	add.f32 	%f52, %f50, %f51;
	cvt.rzi.s32.f32 	%r80, %f52;
	ld.global.f32 	%f53, [%rd12+4];
	cvt.rn.f32.s32 	%f54, %r80;
	add.f32 	%f55, %f53, %f54;
	cvt.rzi.s32.f32 	%r81, %f55;
	ld.global.f32 	%f56, [%rd12+8];
	cvt.rn.f32.s32 	%f57, %r81;
	add.f32 	%f58, %f56, %f57;
	cvt.rzi.s32.f32 	%r82, %f58;
	ld.global.f32 	%f59, [%rd12+12];
	cvt.rn.f32.s32 	%f60, %r82;
	add.f32 	%f61, %f59, %f60;
	cvt.rzi.s32.f32 	%r83, %f61;
	ld.global.f32 	%f62, [%rd12+16];
	cvt.rn.f32.s32 	%f63, %r83;
	add.f32 	%f64, %f62, %f63;
	cvt.rzi.s32.f32 	%r84, %f64;
	ld.global.f32 	%f65, [%rd12+20];
	cvt.rn.f32.s32 	%f66, %r84;
	add.f32 	%f67, %f65, %f66;
	cvt.rzi.s32.f32 	%r85, %f67;
	ld.global.f32 	%f68, [%rd12+24];
	cvt.rn.f32.s32 	%f69, %r85;
	add.f32 	%f70, %f68, %f69;
	cvt.rzi.s32.f32 	%r86, %f70;
	ld.global.f32 	%f71, [%rd12+28];
	cvt.rn.f32.s32 	%f72, %r86;
	add.f32 	%f73, %f71, %f72;
	cvt.rzi.s32.f32 	%r108, %f73;
	add.s32 	%r100, %r100, 8;
$L__BB0_9:
	setp.eq.s32 	%p7, %r8, 0;
	@%p7 bra 	$L__BB0_16;
	setp.lt.u32 	%p8, %r9, 3;
	@%p8 bra 	$L__BB0_12;
	add.s32 	%r88, %r100, %r15;
	mul.wide.s32 	%rd13, %r88, 4;
	add.s64 	%rd14, %rd1, %rd13;
	ld.global.f32 	%f74, [%rd14];
	cvt.rn.f32.s32 	%f75, %r108;
	add.f32 	%f76, %f74, %f75;
	cvt.rzi.s32.f32 	%r89, %f76;
	ld.global.f32 	%f77, [%rd14+4];
	cvt.rn.f32.s32 	%f78, %r89;
	add.f32 	%f79, %f77, %f78;
	cvt.rzi.s32.f32 	%r90, %f79;
	ld.global.f32 	%f80, [%rd14+8];
	cvt.rn.f32.s32 	%f81, %r90;
	add.f32 	%f82, %f80, %f81;
	cvt.rzi.s32.f32 	%r91, %f82;
	ld.global.f32 	%f83, [%rd14+12];
	cvt.rn.f32.s32 	%f84, %r91;
	add.f32 	%f85, %f83, %f84;
	cvt.rzi.s32.f32 	%r108, %f85;
	add.s32 	%r100, %r100, 4;
$L__BB0_12:
	setp.eq.s32 	%p9, %r11, 0;
	@%p9 bra 	$L__BB0_16;
	setp.eq.s32 	%p10, %r11, 1;
	add.s32 	%r92, %r100, %r15;
	mul.wide.s32 	%rd15, %r92, 4;
	add.s64 	%rd4, %rd1, %rd15;
	ld.global.f32 	%f86, [%rd4];
	cvt.rn.f32.s32 	%f87, %r108;
	add.f32 	%f88, %f86, %f87;
	cvt.rzi.s32.f32 	%r108, %f88;
	@%p10 bra 	$L__BB0_16;
	setp.eq.s32 	%p11, %r11, 2;
	ld.global.f32 	%f89, [%rd4+4];
	cvt.rn.f32.s32 	%f90, %r108;
	add.f32 	%f91, %f89, %f90;
	cvt.rzi.s32.f32 	%r108, %f91;
	@%p11 bra 	$L__BB0_16;
	ld.global.f32 	%f92, [%rd4+8];
	cvt.rn.f32.s32 	%f93, %r108;
	add.f32 	%f94, %f92, %f93;
	cvt.rzi.s32.f32 	%r108, %f94;
$L__BB0_16:
	cvt.rn.f32.s32 	%f95, %r108;
	div.rn.f32 	%f96, %f95, %f1;
	st.global.f32 	[%rd2], %f96;
	add.s32 	%r93, %r93, 1;
	setp.ne.s32 	%p12, %r93, %r1;
	@%p12 bra 	$L__BB0_2;
$L__BB0_17:
	ret;

}


// ===== COMPILED SASS (sm_100) =====

	.target	sm_100

	.elftype	@"ET_EXEC"


//--------------------- .note.nv.tkinfo           --------------------------
	.section	.note.nv.tkinfo,"",@"SHT_NOTE"
	.sectionflags	@"SHF_NOTE_NV_TKINFO"
	.tkinfo
        /*0018*/ 	.word	0x00000002
        /*0030*/ 	.string	""
        /*0030*/ 	.string	"ptxas"
        /*0030*/ 	.string	"Cuda compilation tools, release 13.0, V13.0.88"
        /*0030*/ 	.string	"Build cuda_13.0.r13.0/compiler.36424714_0"
        /*0030*/ 	.string	"-arch sm_100 -m 64 "



//--------------------- .note.nv.cuinfo           --------------------------
	.section	.note.nv.cuinfo,"",@"SHT_NOTE"
	.sectionflags	@"SHF_NOTE_NV_CUINFO"
        /*0018*/ 	.short	0x0002
        /*001a*/ 	.short	0x0064
        /*001c*/ 	.short	0x0082
	.zero		2


//--------------------- .nv.info                  --------------------------
	.section	.nv.info,"",@"SHT_CUDA_INFO"
	.align	4


	//----- nvinfo : EIATTR_REGCOUNT
	.align		4
        /*0000*/ 	.byte	0x04, 0x2f
        /*0002*/ 	.short	(.L_1 - .L_0)
	.align		4
.L_0:
        /*0004*/ 	.word	index@(_Z11avg_poolingPfS_iiiiii)
        /*0008*/ 	.word	0x00000020


	//----- nvinfo : EIATTR_FRAME_SIZE
	.align		4
.L_1:
        /*000c*/ 	.byte	0x04, 0x11
        /*000e*/ 	.short	(.L_3 - .L_2)
	.align		4
.L_2:
        /*0010*/ 	.word	index@($__internal_0_$__cuda_sm3x_div_rn_noftz_f32_slowpath)
        /*0014*/ 	.word	0x00000000


	//----- nvinfo : EIATTR_FRAME_SIZE
	.align		4
.L_3:
        /*0018*/ 	.byte	0x04, 0x11
        /*001a*/ 	.short	(.L_5 - .L_4)
	.align		4
.L_4:
        /*001c*/ 	.word	index@(_Z11avg_poolingPfS_iiiiii)
        /*0020*/ 	.word	0x00000000


	//----- nvinfo : EIATTR_MIN_STACK_SIZE
	.align		4
.L_5:
        /*0024*/ 	.byte	0x04, 0x12
        /*0026*/ 	.short	(.L_7 - .L_6)
	.align		4
.L_6:
        /*0028*/ 	.word	index@(_Z11avg_poolingPfS_iiiiii)
        /*002c*/ 	.word	0x00000000
.L_7:


//--------------------- .nv.compat                --------------------------
	.section	.nv.compat,"",@"SHT_CUDA_COMPAT_INFO"
	.align	4
        /*0000*/ 	.byte	0x02, 0x09, 0x00, 0x00, 0x02, 0x02, 0x01, 0x00, 0x02, 0x05, 0x05, 0x00, 0x03, 0x07, 0x01, 0x01
        /*0010*/ 	.byte	0x02, 0x03, 0x00, 0x00, 0x02, 0x06, 0x01, 0x00, 0x04, 0x0b, 0x08, 0x00, 0x01, 0x00, 0x00, 0x00
        /*0020*/ 	.byte	0x00, 0x00, 0x00, 0x00


//--------------------- .nv.info._Z11avg_poolingPfS_iiiiii --------------------------
	.section	.nv.info._Z11avg_poolingPfS_iiiiii,"",@"SHT_CUDA_INFO"
	.sectionflags	@""
	.align	4


	//----- nvinfo : EIATTR_CUDA_API_VERSION
	.align		4
        /*0000*/ 	.byte	0x04, 0x37
        /*0002*/ 	.short	(.L_9 - .L_8)
.L_8:
        /*0004*/ 	.word	0x00000082


	//----- nvinfo : EIATTR_KPARAM_INFO
	.align		4
.L_9:
        /*0008*/ 	.byte	0x04, 0x17
        /*000a*/ 	.short	(.L_11 - .L_10)
.L_10:
        /*000c*/ 	.word	0x00000000
        /*0010*/ 	.short	0x0007
        /*0012*/ 	.short	0x0024
        /*0014*/ 	.byte	0x00, 0xf0, 0x11, 0x00


	//----- nvinfo : EIATTR_KPARAM_INFO
	.align		4
.L_11:
        /*0018*/ 	.byte	0x04, 0x17
        /*001a*/ 	.short	(.L_13 - .L_12)
.L_12:
        /*001c*/ 	.word	0x00000000
        /*0020*/ 	.short	0x0006
        /*0022*/ 	.short	0x0020
        /*0024*/ 	.byte	0x00, 0xf0, 0x11, 0x00


	//----- nvinfo : EIATTR_KPARAM_INFO
	.align		4
.L_13:
        /*0028*/ 	.byte	0x04, 0x17
        /*002a*/ 	.short	(.L_15 - .L_14)
.L_14:
        /*002c*/ 	.word	0x00000000
        /*0030*/ 	.short	0x0005
        /*0032*/ 	.short	0x001c
        /*0034*/ 	.byte	0x00, 0xf0, 0x11, 0x00


	//----- nvinfo : EIATTR_KPARAM_INFO
	.align		4
.L_15:
        /*0038*/ 	.byte	0x04, 0x17
        /*003a*/ 	.short	(.L_17 - .L_16)
.L_16:
        /*003c*/ 	.word	0x00000000
        /*0040*/ 	.short	0x0004
        /*0042*/ 	.short	0x0018
        /*0044*/ 	.byte	0x00, 0xf0, 0x11, 0x00


	//----- nvinfo : EIATTR_KPARAM_INFO
	.align		4
.L_17:
        /*0048*/ 	.byte	0x04, 0x17
        /*004a*/ 	.short	(.L_19 - .L_18)
.L_18:
        /*004c*/ 	.word	0x00000000
        /*0050*/ 	.short	0x0003
        /*0052*/ 	.short	0x0014
        /*0054*/ 	.byte	0x00, 0xf0, 0x11, 0x00


	//----- nvinfo : EIATTR_KPARAM_INFO
	.align		4
.L_19:
        /*0058*/ 	.byte	0x04, 0x17
        /*005a*/ 	.short	(.L_21 - .L_20)
.L_20:
        /*005c*/ 	.word	0x00000000
        /*0060*/ 	.short	0x0002
        /*0062*/ 	.short	0x0010
        /*0064*/ 	.byte	0x00, 0xf0, 0x11, 0x00


	//----- nvinfo : EIATTR_KPARAM_INFO
	.align		4
.L_21:
        /*0068*/ 	.byte	0x04, 0x17
        /*006a*/ 	.short	(.L_23 - .L_22)
.L_22:
        /*006c*/ 	.word	0x00000000
        /*0070*/ 	.short	0x0001
        /*0072*/ 	.short	0x0008
        /*0074*/ 	.byte	0x00, 0xf5, 0x21, 0x00


	//----- nvinfo : EIATTR_KPARAM_INFO
	.align		4
.L_23:
        /*0078*/ 	.byte	0x04, 0x17
        /*007a*/ 	.short	(.L_25 - .L_24)
.L_24:
        /*007c*/ 	.word	0x00000000
        /*0080*/ 	.short	0x0000
        /*0082*/ 	.short	0x0000
        /*0084*/ 	.byte	0x00, 0xf5, 0x21, 0x00


	//----- nvinfo : EIATTR_SPARSE_MMA_MASK
	.align		4
.L_25:
        /*0088*/ 	.byte	0x03, 0x50
        /*008a*/ 	.short	0x0000


	//----- nvinfo : EIATTR_MAXREG_COUNT
	.align		4
        /*008c*/ 	.byte	0x03, 0x1b
        /*008e*/ 	.short	0x00ff


	//----- nvinfo : EIATTR_MERCURY_ISA_VERSION
	.align		4
        /*0090*/ 	.byte	0x03, 0x5f
        /*0092*/ 	.short	0x0101


	//----- nvinfo : EIATTR_VRC_CTA_INIT_COUNT
	.align		4
        /*0094*/ 	.byte	0x02, 0x4a
	.zero		1
	.zero		1


	//----- nvinfo : EIATTR_EXIT_INSTR_OFFSETS
	.align		4
        /*0098*/ 	.byte	0x04, 0x1c
        /*009a*/ 	.short	(.L_27 - .L_26)


	//   ....[0]....
.L_26:
        /*009c*/ 	.word	0x00000230


	//   ....[1]....
        /*00a0*/ 	.word	0x00000f60


	//----- nvinfo : EIATTR_CRS_STACK_SIZE
	.align		4
.L_27:
        /*00a4*/ 	.byte	0x04, 0x1e
        /*00a6*/ 	.short	(.L_29 - .L_28)
.L_28:
        /*00a8*/ 	.word	0x00000000


	//----- nvinfo : EIATTR_CBANK_PARAM_SIZE
	.align		4
.L_29:
        /*00ac*/ 	.byte	0x03, 0x19
        /*00ae*/ 	.short	0x0028


	//----- nvinfo : EIATTR_PARAM_CBANK
	.align		4
        /*00b0*/ 	.byte	0x04, 0x0a
        /*00b2*/ 	.short	(.L_31 - .L_30)
	.align		4
.L_30:
        /*00b4*/ 	.word	index@(.nv.constant0._Z11avg_poolingPfS_iiiiii)
        /*00b8*/ 	.short	0x0380
        /*00ba*/ 	.short	0x0028


	//----- nvinfo : EIATTR_SW_WAR
	.align		4
.L_31:
        /*00bc*/ 	.byte	0x04, 0x36
        /*00be*/ 	.short	(.L_33 - .L_32)
.L_32:
        /*00c0*/ 	.word	0x00000008
.L_33:


//--------------------- .nv.callgraph             --------------------------
	.section	.nv.callgraph,"",@"SHT_CUDA_CALLGRAPH"
	.align	4
	.sectionentsize	8
	.align		4
        /*0000*/ 	.word	0x00000000
	.align		4
        /*0004*/ 	.word	0xffffffff
	.align		4
        /*0008*/ 	.word	0x00000000
	.align		4
        /*000c*/ 	.word	0xfffffffe
	.align		4
        /*0010*/ 	.word	0x00000000
	.align		4
        /*0014*/ 	.word	0xfffffffd
	.align		4
        /*0018*/ 	.word	0x00000000
	.align		4
        /*001c*/ 	.word	0xfffffffc


//--------------------- .text._Z11avg_poolingPfS_iiiiii --------------------------
	.section	.text._Z11avg_poolingPfS_iiiiii,"ax",@progbits
	.align	128
        .global         _Z11avg_poolingPfS_iiiiii
        .type           _Z11avg_poolingPfS_iiiiii,@function
        .size           _Z11avg_poolingPfS_iiiiii,(.L_x_16 - _Z11avg_poolingPfS_iiiiii)
        .other          _Z11avg_poolingPfS_iiiiii,@"STO_CUDA_ENTRY STV_DEFAULT"
_Z11avg_poolingPfS_iiiiii:
.text._Z11avg_poolingPfS_iiiiii:
[----:B------:R-:W-:Y:S08]  /*0000*/  LDC R1, c[0x0][0x37c] ;  /* 0x0000df00ff017b82 */ /* 0x000ff00000000800 */
[----:B------:R-:W0:Y:S01]  /*0010*/  LDC R2, c[0x0][0x3a4] ;  /* 0x0000e900ff027b82 */ /* 0x000e220000000800 */
[----:B------:R-:W1:Y:S01]  /*0020*/  S2R R10, SR_CTAID.Y ;  /* 0x00000000000a7919 */ /* 0x000e620000002600 */
[----:B------:R-:W1:Y:S01]  /*0030*/  LDCU UR4, c[0x0][0x3a0] ;  /* 0x00007400ff0477ac */ /* 0x000e620008000800 */
[----:B------:R-:W2:Y:S05]  /*0040*/  LDCU UR7, c[0x0][0x398] ;  /* 0x00007300ff0777ac */ /* 0x000eaa0008000800 */
[----:B------:R-:W3:Y:S08]  /*0050*/  LDC R4, c[0x0][0x394] ;  /* 0x0000e500ff047b82 */ /* 0x000ef00000000800 */
[----:B------:R-:W3:Y:S01]  /*0060*/  LDC R5, c[0x0][0x39c] ;  /* 0x0000e700ff057b82 */ /* 0x000ee20000000800 */
[----:B0-----:R-:W-:-:S07]  /*0070*/  IABS R9, R2 ;  /* 0x0000000200097213 */ /* 0x001fce0000000000 */
[----:B------:R-:W0:Y:S01]  /*0080*/  S2UR UR6, SR_CTAID.X ;  /* 0x00000000000679c3 */ /* 0x000e220000002500 */
[----:B------:R-:W4:Y:S01]  /*0090*/  I2F.RP R0, R9 ;  /* 0x0000000900007306 */ /* 0x000f220000209400 */
[----:B---3--:R-:W-:-:S07]  /*00a0*/  IMAD.IADD R3, R4, 0x1, -R5 ;  /* 0x0000000104037824 */ /* 0x008fce00078e0a05 */
[----:B----4-:R-:W3:Y:S02]  /*00b0*/  MUFU.RCP R0, R0 ;  /* 0x0000000000007308 */ /* 0x010ee40000001000 */
[----:B---3--:R-:W-:Y:S01]  /*00c0*/  VIADD R6, R0, 0xffffffe ;  /* 0x0ffffffe00067836 */ /* 0x008fe20000000000 */
[----:B------:R-:W-:Y:S02]  /*00d0*/  IABS R0, R3 ;  /* 0x0000000300007213 */ /* 0x000fe40000000000 */
[----:B------:R-:W-:-:S03]  /*00e0*/  LOP3.LUT R3, R3, R2, RZ, 0x3c, !PT ;  /* 0x0000000203037212 */ /* 0x000fc600078e3cff */
[----:B------:R3:W4:Y:S01]  /*00f0*/  F2I.FTZ.U32.TRUNC.NTZ R7, R6 ;  /* 0x0000000600077305 */ /* 0x000722000021f000 */
[----:B------:R-:W-:Y:S01]  /*0100*/  ISETP.GE.AND P3, PT, R3, RZ, PT ;  /* 0x000000ff0300720c */ /* 0x000fe20003f66270 */
[----:B---3--:R-:W-:Y:S02]  /*0110*/  IMAD.MOV.U32 R6, RZ, RZ, RZ ;  /* 0x000000ffff067224 */ /* 0x008fe400078e00ff */
[----:B----4-:R-:W-:-:S04]  /*0120*/  IMAD.MOV R8, RZ, RZ, -R7 ;  /* 0x000000ffff087224 */ /* 0x010fc800078e0a07 */
[----:B------:R-:W-:Y:S02]  /*0130*/  IMAD R11, R8, R9, RZ ;  /* 0x00000009080b7224 */ /* 0x000fe400078e02ff */
[----:B-1----:R-:W-:Y:S02]  /*0140*/  IMAD R8, R10, UR4, RZ ;  /* 0x000000040a087c24 */ /* 0x002fe4000f8e02ff */
[----:B------:R-:W-:Y:S02]  /*0150*/  IMAD.HI.U32 R7, R7, R11, R6 ;  /* 0x0000000b07077227 */ /* 0x000fe400078e0006 */
[----:B------:R-:W2:Y:S04]  /*0160*/  LDC R11, c[0x0][0x390] ;  /* 0x0000e400ff0b7b82 */ /* 0x000ea80000000800 */
[----:B------:R-:W-:-:S04]  /*0170*/  IMAD.HI.U32 R7, R7, R0, RZ ;  /* 0x0000000007077227 */ /* 0x000fc800078e00ff */
[----:B------:R-:W-:-:S04]  /*0180*/  IMAD.MOV R6, RZ, RZ, -R7 ;  /* 0x000000ffff067224 */ /* 0x000fc800078e0a07 */
[----:B------:R-:W-:-:S05]  /*0190*/  IMAD R6, R9, R6, R0 ;  /* 0x0000000609067224 */ /* 0x000fca00078e0200 */
[----:B------:R-:W-:Y:S02]  /*01a0*/  ISETP.GT.U32.AND P2, PT, R9, R6, PT ;  /* 0x000000060900720c */ /* 0x000fe40003f44070 */
[----:B--2---:R-:W-:-:S11]  /*01b0*/  VIADDMNMX R0, R8, UR7, R11, PT ;  /* 0x0000000708007c46 */ /* 0x004fd6000b80010b */
[----:B------:R-:W-:Y:S02]  /*01c0*/  @!P2 IMAD.IADD R6, R6, 0x1, -R9 ;  /* 0x000000010606a824 */ /* 0x000fe400078e0a09 */
[----:B------:R-:W-:Y:S01]  /*01d0*/  @!P2 VIADD R7, R7, 0x1 ;  /* 0x000000010707a836 */ /* 0x000fe20000000000 */
[----:B------:R-:W-:Y:S02]  /*01e0*/  ISETP.NE.AND P2, PT, R2, RZ, PT ;  /* 0x000000ff0200720c */ /* 0x000fe40003f45270 */
[----:B------:R-:W-:Y:S02]  /*01f0*/  ISETP.GE.U32.AND P0, PT, R6, R9, PT ;  /* 0x000000090600720c */ /* 0x000fe40003f06070 */
[----:B------:R-:W-:-:S04]  /*0200*/  VIMNMX R9, PT, PT, RZ, R8, !PT ;  /* 0x00000008ff097248 */ /* 0x000fc80007fe0100 */
[----:B------:R-:W-:-:S07]  /*0210*/  ISETP.GE.AND P1, PT, R9, R0, PT ;  /* 0x000000000900720c */ /* 0x000fce0003f26270 */
[----:B------:R-:W-:-:S06]  /*0220*/  @P0 VIADD R7, R7, 0x1 ;  /* 0x0000000107070836 */ /* 0x000fcc0000000000 */
[----:B0-----:R-:W-:Y:S05]  /*0230*/  @P1 EXIT ;  /* 0x000000000000194d */ /* 0x001fea0003800000 */
[----:B------:R-:W0:Y:S01]  /*0240*/  LDC.64 R14, c[0x0][0x388] ;  /* 0x0000e200ff0e7b82 */ /* 0x000e220000000a00 */
[----:B------:R-:W-:Y:S01]  /*0250*/  IMAD R3, R2, UR6, RZ ;  /* 0x0000000602037c24 */ /* 0x000fe2000f8e02ff */
[----:B------:R-:W1:Y:S01]  /*0260*/  LDCU.64 UR4, c[0x0][0x380] ;  /* 0x00007000ff0477ac */ /* 0x000e620008000a00 */
[----:B------:R-:W-:Y:S01]  /*0270*/  @!P3 IMAD.MOV R7, RZ, RZ, -R7 ;  /* 0x000000ffff07b224 */ /* 0x000fe200078e0a07 */
[----:B------:R-:W-:Y:S01]  /*0280*/  @!P2 LOP3.LUT R7, RZ, R2, RZ, 0x33, !PT ;  /* 0x00000002ff07a212 */ /* 0x000fe200078e33ff */
[----:B------:R-:W-:Y:S01]  /*0290*/  IMAD R6, R5, UR7, RZ ;  /* 0x0000000705067c24 */ /* 0x000fe2000f8e02ff */
[----:B------:R-:W-:Y:S01]  /*02a0*/  VIADDMNMX R2, R3, R5, R4, PT ;  /* 0x0000000503027246 */ /* 0x000fe20003800104 */
[----:B------:R-:W-:Y:S01]  /*02b0*/  IMAD.MOV.U32 R4, RZ, RZ, R9 ;  /* 0x000000ffff047224 */ /* 0x000fe200078e0009 */
[----:B------:R-:W-:Y:S01]  /*02c0*/  VIMNMX R3, PT, PT, RZ, R3, !PT ;  /* 0x00000003ff037248 */ /* 0x000fe20007fe0100 */
[----:B------:R-:W-:Y:S01]  /*02d0*/  IMAD R7, R7, R10, R10 ;  /* 0x0000000a07077224 */ /* 0x000fe200078e020a */
[----:B------:R-:W-:Y:S01]  /*02e0*/  I2FP.F32.S32 R6, R6 ;  /* 0x0000000600067245 */ /* 0x000fe20000201400 */
[----:B------:R-:W-:Y:S01]  /*02f0*/  IMAD.MOV.U32 R18, RZ, RZ, RZ ;  /* 0x000000ffff127224 */ /* 0x000fe200078e00ff */
[C---:B------:R-:W-:Y:S01]  /*0300*/  IADD3 R5, PT, PT, -R2.reuse, R3, RZ ;  /* 0x0000000302057210 */ /* 0x040fe20007ffe1ff */
[----:B------:R-:W-:-:S02]  /*0310*/  IMAD.IADD R10, R2, 0x1, -R3 ;  /* 0x00000001020a7824 */ /* 0x000fc400078e0a03 */
[----:B------:R-:W-:Y:S01]  /*0320*/  VIADD R7, R7, UR6 ;  /* 0x0000000607077c36 */ /* 0x000fe20008000000 */
[----:B------:R-:W2:Y:S02]  /*0330*/  LDCU.64 UR6, c[0x0][0x358] ;  /* 0x00006b00ff0677ac */ /* 0x000ea40008000a00 */
[C---:B------:R-:W-:Y:S02]  /*0340*/  LOP3.LUT R11, R10.reuse, 0xfffffff0, RZ, 0xc0, !PT ;  /* 0xfffffff00a0b7812 */ /* 0x040fe400078ec0ff */
[C---:B------:R-:W-:Y:S01]  /*0350*/  LOP3.LUT R8, R10.reuse, 0xf, RZ, 0xc0, !PT ;  /* 0x0000000f0a087812 */ /* 0x040fe200078ec0ff */
[----:B-1----:R-:W-:Y:S01]  /*0360*/  UIADD3 UR4, UP0, UPT, UR4, 0x20, URZ ;  /* 0x0000002004047890 */ /* 0x002fe2000ff1e0ff */
[C---:B------:R-:W-:Y:S01]  /*0370*/  LOP3.LUT R9, R10.reuse, 0x7, RZ, 0xc0, !PT ;  /* 0x000000070a097812 */ /* 0x040fe200078ec0ff */
[----:B------:R-:W-:Y:S01]  /*0380*/  IMAD.MOV R11, RZ, RZ, -R11 ;  /* 0x000000ffff0b7224 */ /* 0x000fe200078e0a0b */
[----:B------:R-:W-:Y:S01]  /*0390*/  LOP3.LUT R10, R10, 0x3, RZ, 0xc0, !PT ;  /* 0x000000030a0a7812 */ /* 0x000fe200078ec0ff */
[----:B0-----:R-:W-:Y:S01]  /*03a0*/  IMAD.WIDE R14, R7, 0x4, R14 ;  /* 0x00000004070e7825 */ /* 0x001fe200078e020e */
[----:B------:R-:W-:-:S03]  /*03b0*/  UIADD3.X UR5, UPT, UPT, URZ, UR5, URZ, UP0, !UPT ;  /* 0x00000005ff057290 */ /* 0x000fc600087fe4ff */
[----:B------:R-:W-:Y:S02]  /*03c0*/  VIADD R12, R8, 0xffffffff ;  /* 0xffffffff080c7836 */ /* 0x000fe40000000000 */
[----:B--2---:R-:W-:-:S07]  /*03d0*/  VIADD R13, R9, 0xffffffff ;  /* 0xffffffff090d7836 */ /* 0x004fce0000000000 */
.L_x_6:
[----:B------:R-:W-:-:S13]  /*03e0*/  ISETP.GE.AND P0, PT, R3, R2, PT ;  /* 0x000000020300720c */ /* 0x000fda0003f06270 */
[----:B0-----:R-:W-:Y:S05]  /*03f0*/  @P0 BRA `(.L_x_0) ;  /* 0x0000000800980947 */ /* 0x001fea0003800000 */
[----:B------:R-:W-:Y:S01]  /*0400*/  ISETP.GT.U32.AND P0, PT, R5, -0x10, PT ;  /* 0xfffffff00500780c */ /* 0x000fe20003f04070 */
[----:B------:R-:W-:Y:S01]  /*0410*/  IMAD.MOV.U32 R7, RZ, RZ, R3 ;  /* 0x000000ffff077224 */ /* 0x000fe200078e0003 */
[----:B------:R-:W-:-:S11]  /*0420*/  ISETP.NE.AND P1, PT, R8, RZ, PT ;  /* 0x000000ff0800720c */ /* 0x000fd60003f25270 */
[----:B------:R-:W-:Y:S05]  /*0430*/  @P0 BRA `(.L_x_1) ;  /* 0x0000000400300947 */ /* 0x000fea0003800000 */
[----:B------:R-:W0:Y:S01]  /*0440*/  LDCU UR8, c[0x0][0x394] ;  /* 0x00007280ff0877ac */ /* 0x000e220008000800 */
[----:B------:R-:W-:Y:S02]  /*0450*/  IMAD.MOV.U32 R20, RZ, RZ, R11 ;  /* 0x000000ffff147224 */ /* 0x000fe400078e000b */
[--C-:B------:R-:W-:Y:S02]  /*0460*/  IMAD.MOV.U32 R7, RZ, RZ, R3.reuse ;  /* 0x000000ffff077224 */ /* 0x100fe400078e0003 */
[----:B0-----:R-:W-:-:S07]  /*0470*/  IMAD R19, R4, UR8, R3 ;  /* 0x0000000804137c24 */ /* 0x001fce000f8e0203 */
.L_x_2:
[----:B------:R-:W-:Y:S02]  /*0480*/  IMAD.U32 R16, RZ, RZ, UR4 ;  /* 0x00000004ff107e24 */ /* 0x000fe4000f8e00ff */
[----:B------:R-:W-:Y:S02]  /*0490*/  IMAD.U32 R17, RZ, RZ, UR5 ;  /* 0x00000005ff117e24 */ /* 0x000fe4000f8e00ff */
[----:B------:R-:W-:-:S05]  /*04a0*/  IMAD.WIDE R16, R19, 0x4, R16 ;  /* 0x0000000413107825 */ /* 0x000fca00078e0210 */
[----:B------:R-:W2:Y:S04]  /*04b0*/  LDG.E R26, desc[UR6][R16.64+-0x20] ;  /* 0xffffe006101a7981 */ /* 0x000ea8000c1e1900 */
[----:B------:R-:W3:Y:S04]  /*04c0*/  LDG.E R22, desc[UR6][R16.64+-0x1c] ;  /* 0xffffe40610167981 */ /* 0x000ee8000c1e1900 */
[----:B0-----:R-:W4:Y:S04]  /*04d0*/  LDG.E R23, desc[UR6][R16.64+-0x18] ;  /* 0xffffe80610177981 */ /* 0x001f28000c1e1900 */
[----:B------:R-:W5:Y:S04]  /*04e0*/  LDG.E R24, desc[UR6][R16.64+-0x14] ;  /* 0xffffec0610187981 */ /* 0x000f68000c1e1900 */
[----:B------:R-:W5:Y:S04]  /*04f0*/  LDG.E R25, desc[UR6][R16.64+-0x10] ;  /* 0xfffff00610197981 */ /* 0x000f68000c1e1900 */
[----:B------:R-:W5:Y:S01]  /*0500*/  LDG.E R21, desc[UR6][R16.64+-0xc] ;  /* 0xfffff40610157981 */ /* 0x000f62000c1e1900 */
[----:B-1----:R-:W-:-:S03]  /*0510*/  I2FP.F32.S32 R27, R18 ;  /* 0x00000012001b7245 */ /* 0x002fc60000201400 */
[----:B------:R-:W5:Y:S02]  /*0520*/  LDG.E R18, desc[UR6][R16.64+-0x8] ;  /* 0xfffff80610127981 */ /* 0x000f64000c1e1900 */
[----:B--2---:R-:W-:-:S06]  /*0530*/  FADD R26, R26, R27 ;  /* 0x0000001b1a1a7221 */ /* 0x004fcc0000000000 */
[----:B------:R-:W0:Y:S02]  /*0540*/  F2I.TRUNC.NTZ R26, R26 ;  /* 0x0000001a001a7305 */ /* 0x000e24000020f100 */
[----:B0-----:R-:W-:-:S05]  /*0550*/  I2FP.F32.S32 R27, R26 ;  /* 0x0000001a001b7245 */ /* 0x001fca0000201400 */
[----:B---3--:R-:W-:Y:S02]  /*0560*/  FADD R27, R22, R27 ;  /* 0x0000001b161b7221 */ /* 0x008fe40000000000 */
[----:B------:R-:W2:Y:S04]  /*0570*/  LDG.E R22, desc[UR6][R16.64+-0x4] ;  /* 0xfffffc0610167981 */ /* 0x000ea8000c1e1900 */
[----:B------:R-:W0:Y:S02]  /*0580*/  F2I.TRUNC.NTZ R27, R27 ;  /* 0x0000001b001b7305 */ /* 0x000e24000020f100 */
[----:B0-----:R-:W-:-:S05]  /*0590*/  I2FP.F32.S32 R28, R27 ;  /* 0x0000001b001c7245 */ /* 0x001fca0000201400 */
[----:B----4-:R-:W-:Y:S02]  /*05a0*/  FADD R28, R23, R28 ;  /* 0x0000001c171c7221 */ /* 0x010fe40000000000 */
[----:B------:R-:W3:Y:S04]  /*05b0*/  LDG.E R23, desc[UR6][R16.64] ;  /* 0x0000000610177981 */ /* 0x000ee8000c1e1900 */
[----:B------:R-:W0:Y:S02]  /*05c0*/  F2I.TRUNC.NTZ R28, R28 ;  /* 0x0000001c001c7305 */ /* 0x000e24000020f100 */
[----:B0-----:R-:W-:-:S05]  /*05d0*/  I2FP.F32.S32 R29, R28 ;  /* 0x0000001c001d7245 */ /* 0x001fca0000201400 */
[----:B-----5:R-:W-:Y:S02]  /*05e0*/  FADD R29, R24, R29 ;  /* 0x0000001d181d7221 */ /* 0x020fe40000000000 */
[----:B------:R-:W4:Y:S04]  /*05f0*/  LDG.E R24, desc[UR6][R16.64+0x4] ;  /* 0x0000040610187981 */ /* 0x000f28000c1e1900 */
[----:B------:R-:W0:Y:S02]  /*0600*/  F2I.TRUNC.NTZ R29, R29 ;  /* 0x0000001d001d7305 */ /* 0x000e24000020f100 */
[----:B0-----:R-:W-:-:S05]  /*0610*/  I2FP.F32.S32 R26, R29 ;  /* 0x0000001d001a7245 */ /* 0x001fca0000201400 */
[----:B------:R-:W-:Y:S02]  /*0620*/  FADD R26, R25, R26 ;  /* 0x0000001a191a7221 */ /* 0x000fe40000000000 */
[----:B------:R-:W5:Y:S04]  /*0630*/  LDG.E R25, desc[UR6][R16.64+0x8] ;  /* 0x0000080610197981 */ /* 0x000f68000c1e1900 */
        /* <DEDUP_REMOVED lines=10> */
[----:B--2---:R-:W-:Y:S02]  /*06e0*/  FADD R29, R22, R29 ;  /* 0x0000001d161d7221 */ /* 0x004fe40000000000 */
[----:B------:R-:W2:Y:S04]  /*06f0*/  LDG.E R22, desc[UR6][R16.64+0x14] ;  /* 0x0000140610167981 */ /* 0x000ea8000c1e1900 */
[----:B------:R-:W0:Y:S02]  /*0700*/  F2I.TRUNC.NTZ R29, R29 ;  /* 0x0000001d001d7305 */ /* 0x000e24000020f100 */
[----:B0-----:R-:W-:-:S05]  /*0710*/  I2FP.F32.S32 R26, R29 ;  /* 0x0000001d001a7245 */ /* 0x001fca0000201400 */
[----:B---3--:R-:W-:Y:S02]  /*0720*/  FADD R27, R23, R26 ;  /* 0x0000001a171b7221 */ /* 0x008fe40000000000 */
[----:B------:R-:W3:Y:S04]  /*0730*/  LDG.E R23, desc[UR6][R16.64+0x18] ;  /* 0x0000180610177981 */ /* 0x000ee8000c1e1900 */
[----:B------:R0:W3:Y:S01]  /*0740*/  LDG.E R26, desc[UR6][R16.64+0x1c] ;  /* 0x00001c06101a7981 */ /* 0x0000e2000c1e1900 */
[----:B------:R-:W1:Y:S02]  /*0750*/  F2I.TRUNC.NTZ R27, R27 ;  /* 0x0000001b001b7305 */ /* 0x000e64000020f100 */
[----:B-1----:R-:W-:-:S05]  /*0760*/  I2FP.F32.S32 R27, R27 ;  /* 0x0000001b001b7245 */ /* 0x002fca0000201400 */
[----:B----4-:R-:W-:-:S06]  /*0770*/  FADD R24, R24, R27 ;  /* 0x0000001b18187221 */ /* 0x010fcc0000000000 */
[----:B------:R-:W1:Y:S02]  /*0780*/  F2I.TRUNC.NTZ R24, R24 ;  /* 0x0000001800187305 */ /* 0x000e64000020f100 */
[----:B-1----:R-:W-:-:S05]  /*0790*/  I2FP.F32.S32 R28, R24 ;  /* 0x00000018001c7245 */ /* 0x002fca0000201400 */
[----:B-----5:R-:W-:-:S06]  /*07a0*/  FADD R25, R25, R28 ;  /* 0x0000001c19197221 */ /* 0x020fcc0000000000 */
[----:B------:R-:W1:Y:S02]  /*07b0*/  F2I.TRUNC.NTZ R25, R25 ;  /* 0x0000001900197305 */ /* 0x000e64000020f100 */
[----:B-1----:R-:W-:-:S05]  /*07c0*/  I2FP.F32.S32 R28, R25 ;  /* 0x00000019001c7245 */ /* 0x002fca0000201400 */
[----:B------:R-:W-:-:S06]  /*07d0*/  FADD R21, R21, R28 ;  /* 0x0000001c15157221 */ /* 0x000fcc0000000000 */
[----:B------:R-:W0:Y:S02]  /*07e0*/  F2I.TRUNC.NTZ R21, R21 ;  /* 0x0000001500157305 */ /* 0x000e24000020f100 */
[----:B0-----:R-:W-:-:S05]  /*07f0*/  I2FP.F32.S32 R17, R21 ;  /* 0x0000001500117245 */ /* 0x001fca0000201400 */
[----:B------:R-:W-:-:S06]  /*0800*/  FADD R17, R18, R17 ;  /* 0x0000001112117221 */ /* 0x000fcc0000000000 */
[----:B------:R-:W0:Y:S02]  /*0810*/  F2I.TRUNC.NTZ R17, R17 ;  /* 0x0000001100117305 */ /* 0x000e24000020f100 */
[----:B0-----:R-:W-:Y:S02]  /*0820*/  I2FP.F32.S32 R27, R17 ;  /* 0x00000011001b7245 */ /* 0x001fe40000201400 */
[----:B------:R-:W-:-:S04]  /*0830*/  IADD3 R20, PT, PT, R20, 0x10, RZ ;  /* 0x0000001014147810 */ /* 0x000fc80007ffe0ff */
[----:B------:R-:W-:Y:S01]  /*0840*/  ISETP.NE.AND P0, PT, R20, RZ, PT ;  /* 0x000000ff1400720c */ /* 0x000fe20003f05270 */
[----:B------:R-:W-:Y:S02]  /*0850*/  VIADD R7, R7, 0x10 ;  /* 0x0000001007077836 */ /* 0x000fe40000000000 */
[----:B------:R-:W-:Y:S02]  /*0860*/  VIADD R19, R19, 0x10 ;  /* 0x0000001013137836 */ /* 0x000fe40000000000 */
[----:B--2---:R-:W-:-:S06]  /*0870*/  FADD R22, R22, R27 ;  /* 0x0000001b16167221 */ /* 0x004fcc0000000000 */
[----:B------:R-:W0:Y:S02]  /*0880*/  F2I.TRUNC.NTZ R22, R22 ;  /* 0x0000001600167305 */ /* 0x000e24000020f100 */
[----:B0-----:R-:W-:-:S05]  /*0890*/  I2FP.F32.S32 R16, R22 ;  /* 0x0000001600107245 */ /* 0x001fca0000201400 */
[----:B---3--:R-:W-:-:S06]  /*08a0*/  FADD R16, R23, R16 ;  /* 0x0000001017107221 */ /* 0x008fcc0000000000 */
[----:B------:R-:W0:Y:S02]  /*08b0*/  F2I.TRUNC.NTZ R16, R16 ;  /* 0x0000001000107305 */ /* 0x000e24000020f100 */
[----:B0-----:R-:W-:-:S05]  /*08c0*/  I2FP.F32.S32 R23, R16 ;  /* 0x0000001000177245 */ /* 0x001fca0000201400 */
[----:B------:R-:W-:-:S04]  /*08d0*/  FADD R23, R26, R23 ;  /* 0x000000171a177221 */ /* 0x000fc80000000000 */
[----:B------:R0:W1:Y:S01]  /*08e0*/  F2I.TRUNC.NTZ R18, R23 ;  /* 0x0000001700127305 */ /* 0x000062000020f100 */
[----:B------:R-:W-:Y:S05]  /*08f0*/  @P0 BRA `(.L_x_2) ;  /* 0xfffffff800e00947 */ /* 0x000fea000383ffff */
.L_x_1:
[----:B------:R-:W-:Y:S05]  /*0900*/  @!P1 BRA `(.L_x_0) ;  /* 0x0000000400549947 */ /* 0x000fea0003800000 */
[----:B------:R-:W-:Y:S02]  /*0910*/  ISETP.GE.U32.AND P0, PT, R12, 0x7, PT ;  /* 0x000000070c00780c */ /* 0x000fe40003f06070 */
[----:B------:R-:W-:-:S11]  /*0920*/  ISETP.NE.AND P1, PT, R9, RZ, PT ;  /* 0x000000ff0900720c */ /* 0x000fd60003f25270 */
[----:B------:R-:W-:Y:S05]  /*0930*/  @!P0 BRA `(.L_x_3) ;  /* 0x0000000000948947 */ /* 0x000fea0003800000 */
[----:B------:R-:W2:Y:S01]  /*0940*/  LDC.64 R16, c[0x0][0x380] ;  /* 0x0000e000ff107b82 */ /* 0x000ea20000000a00 */
[----:B------:R-:W3:Y:S02]  /*0950*/  LDCU UR8, c[0x0][0x394] ;  /* 0x00007280ff0877ac */ /* 0x000ee40008000800 */
[----:B---3--:R-:W-:-:S04]  /*0960*/  IMAD R19, R4, UR8, R7 ;  /* 0x0000000804137c24 */ /* 0x008fc8000f8e0207 */
[----:B--2---:R-:W-:-:S05]  /*0970*/  IMAD.WIDE R16, R19, 0x4, R16 ;  /* 0x0000000413107825 */ /* 0x004fca00078e0210 */
[----:B------:R-:W2:Y:S04]  /*0980*/  LDG.E R26, desc[UR6][R16.64] ;  /* 0x00000006101a7981 */ /* 0x000ea8000c1e1900 */
[----:B------:R-:W3:Y:S04]  /*0990*/  LDG.E R24, desc[UR6][R16.64+0x4] ;  /* 0x0000040610187981 */ /* 0x000ee8000c1e1900 */
[----:B0-----:R-:W4:Y:S04]  /*09a0*/  LDG.E R23, desc[UR6][R16.64+0x8] ;  /* 0x0000080610177981 */ /* 0x001f28000c1e1900 */
[----:B------:R-:W5:Y:S04]  /*09b0*/  LDG.E R22, desc[UR6][R16.64+0xc] ;  /* 0x00000c0610167981 */ /* 0x000f68000c1e1900 */
[----:B------:R-:W5:Y:S04]  /*09c0*/  LDG.E R21, desc[UR6][R16.64+0x10] ;  /* 0x0000100610157981 */ /* 0x000f68000c1e1900 */
[----:B------:R-:W5:Y:S04]  /*09d0*/  LDG.E R20, desc[UR6][R16.64+0x14] ;  /* 0x0000140610147981 */ /* 0x000f68000c1e1900 */
[----:B------:R-:W5:Y:S04]  /*09e0*/  LDG.E R19, desc[UR6][R16.64+0x18] ;  /* 0x0000180610137981 */ /* 0x000f68000c1e1900 */
[----:B------:R0:W5:Y:S01]  /*09f0*/  LDG.E R25, desc[UR6][R16.64+0x1c] ;  /* 0x00001c0610197981 */ /* 0x000162000c1e1900 */
[----:B-1----:R-:W-:Y:S01]  /*0a00*/  I2FP.F32.S32 R27, R18 ;  /* 0x00000012001b7245 */ /* 0x002fe20000201400 */
[----:B------:R-:W-:-:S04]  /*0a10*/  VIADD R7, R7, 0x8 ;  /* 0x0000000807077836 */ /* 0x000fc80000000000 */
[----:B--2---:R-:W-:-:S06]  /*0a20*/  FADD R26, R26, R27 ;  /* 0x0000001b1a1a7221 */ /* 0x004fcc0000000000 */
[----:B------:R-:W1:Y:S02]  /*0a30*/  F2I.TRUNC.NTZ R26, R26 ;  /* 0x0000001a001a7305 */ /* 0x000e64000020f100 */
[----:B-1----:R-:W-:-:S05]  /*0a40*/  I2FP.F32.S32 R27, R26 ;  /* 0x0000001a001b7245 */ /* 0x002fca0000201400 */
[----:B---3--:R-:W-:-:S06]  /*0a50*/  FADD R24, R24, R27 ;  /* 0x0000001b18187221 */ /* 0x008fcc0000000000 */
[----:B------:R-:W1:Y:S02]  /*0a60*/  F2I.TRUNC.NTZ R24, R24 ;  /* 0x0000001800187305 */ /* 0x000e64000020f100 */
[----:B-1----:R-:W-:-:S05]  /*0a70*/  I2FP.F32.S32 R18, R24 ;  /* 0x0000001800127245 */ /* 0x002fca0000201400 */
[----:B----4-:R-:W-:-:S06]  /*0a80*/  FADD R18, R23, R18 ;  /* 0x0000001217127221 */ /* 0x010fcc0000000000 */
[----:B------:R-:W1:Y:S02]  /*0a90*/  F2I.TRUNC.NTZ R18, R18 ;  /* 0x0000001200127305 */ /* 0x000e64000020f100 */
[----:B-1----:R-:W-:-:S05]  /*0aa0*/  I2FP.F32.S32 R23, R18 ;  /* 0x0000001200177245 */ /* 0x002fca0000201400 */
[----:B-----5:R-:W-:-:S06]  /*0ab0*/  FADD R22, R22, R23 ;  /* 0x0000001716167221 */ /* 0x020fcc0000000000 */
[----:B------:R-:W0:Y:S02]  /*0ac0*/  F2I.TRUNC.NTZ R22, R22 ;  /* 0x0000001600167305 */ /* 0x000e24000020f100 */
[----:B0-----:R-:W-:-:S05]  /*0ad0*/  I2FP.F32.S32 R16, R22 ;  /* 0x0000001600107245 */ /* 0x001fca0000201400 */
[----:B------:R-:W-:-:S06]  /*0ae0*/  FADD R16, R21, R16 ;  /* 0x0000001015107221 */ /* 0x000fcc0000000000 */
        /* <DEDUP_REMOVED lines=9> */
[----:B------:R-:W2:Y:S02]  /*0b80*/  F2I.TRUNC.NTZ R18, R18 ;  /* 0x0000001200127305 */ /* 0x000ea4000020f100 */
.L_x_3:
[----:B------:R-:W-:Y:S05]  /*0b90*/  @!P1 BRA `(.L_x_0) ;  /* 0x0000000000b09947 */ /* 0x000fea0003800000 */
[----:B------:R-:W-:Y:S02]  /*0ba0*/  ISETP.GE.U32.AND P0, PT, R13, 0x3, PT ;  /* 0x000000030d00780c */ /* 0x000fe40003f06070 */
[----:B------:R-:W-:-:S11]  /*0bb0*/  ISETP.NE.AND P1, PT, R10, RZ, PT ;  /* 0x000000ff0a00720c */ /* 0x000fd60003f25270 */
[----:B------:R-:W-:Y:S05]  /*0bc0*/  @!P0 BRA `(.L_x_4) ;  /* 0x0000000000548947 */ /* 0x000fea0003800000 */
[----:B------:R-:W3:Y:S01]  /*0bd0*/  LDC.64 R16, c[0x0][0x380] ;  /* 0x0000e000ff107b82 */ /* 0x000ee20000000a00 */
[----:B------:R-:W4:Y:S02]  /*0be0*/  LDCU UR8, c[0x0][0x394] ;  /* 0x00007280ff0877ac */ /* 0x000f240008000800 */
[----:B----4-:R-:W-:-:S04]  /*0bf0*/  IMAD R19, R4, UR8, R7 ;  /* 0x0000000804137c24 */ /* 0x010fc8000f8e0207 */
[----:B---3--:R-:W-:-:S05]  /*0c00*/  IMAD.WIDE R16, R19, 0x4, R16 ;  /* 0x0000000413107825 */ /* 0x008fca00078e0210 */
[----:B------:R-:W3:Y:S04]  /*0c10*/  LDG.E R20, desc[UR6][R16.64] ;  /* 0x0000000610147981 */ /* 0x000ee8000c1e1900 */
[----:B------:R-:W4:Y:S04]  /*0c20*/  LDG.E R22, desc[UR6][R16.64+0x4] ;  /* 0x0000040610167981 */ /* 0x000f28000c1e1900 */
[----:B0-----:R-:W5:Y:S04]  /*0c30*/  LDG.E R23, desc[UR6][R16.64+0x8] ;  /* 0x0000080610177981 */ /* 0x001f68000c1e1900 */
[----:B------:R-:W5:Y:S01]  /*0c40*/  LDG.E R19, desc[UR6][R16.64+0xc] ;  /* 0x00000c0610137981 */ /* 0x000f62000c1e1900 */
[----:B-12---:R-:W-:Y:S01]  /*0c50*/  I2FP.F32.S32 R21, R18 ;  /* 0x0000001200157245 */ /* 0x006fe20000201400 */
[----:B------:R-:W-:-:S04]  /*0c60*/  VIADD R7, R7, 0x4 ;  /* 0x0000000407077836 */ /* 0x000fc80000000000 */
[----:B---3--:R-:W-:-:S06]  /*0c70*/  FADD R20, R20, R21 ;  /* 0x0000001514147221 */ /* 0x008fcc0000000000 */
[----:B------:R-:W0:Y:S02]  /*0c80*/  F2I.TRUNC.NTZ R20, R20 ;  /* 0x0000001400147305 */ /* 0x000e24000020f100 */
[----:B0-----:R-:W-:-:S05]  /*0c90*/  I2FP.F32.S32 R21, R20 ;  /* 0x0000001400157245 */ /* 0x001fca0000201400 */
[----:B----4-:R-:W-:-:S06]  /*0ca0*/  FADD R21, R22, R21 ;  /* 0x0000001516157221 */ /* 0x010fcc0000000000 */
[----:B------:R-:W0:Y:S02]  /*0cb0*/  F2I.TRUNC.NTZ R21, R21 ;  /* 0x0000001500157305 */ /* 0x000e24000020f100 */
[----:B0-----:R-:W-:-:S05]  /*0cc0*/  I2FP.F32.S32 R18, R21 ;  /* 0x0000001500127245 */ /* 0x001fca0000201400 */
[----:B-----5:R-:W-:-:S06]  /*0cd0*/  FADD R23, R23, R18 ;  /* 0x0000001217177221 */ /* 0x020fcc0000000000 */
[----:B------:R-:W0:Y:S02]  /*0ce0*/  F2I.TRUNC.NTZ R23, R23 ;  /* 0x0000001700177305 */ /* 0x000e24000020f100 */
[----:B0-----:R-:W-:-:S05]  /*0cf0*/  I2FP.F32.S32 R18, R23 ;  /* 0x0000001700127245 */ /* 0x001fca0000201400 */
[----:B------:R-:W-:-:S06]  /*0d00*/  FADD R18, R19, R18 ;  /* 0x0000001213127221 */ /* 0x000fcc0000000000 */
[----:B------:R-:W3:Y:S02]  /*0d10*/  F2I.TRUNC.NTZ R18, R18 ;  /* 0x0000001200127305 */ /* 0x000ee4000020f100 */
.L_x_4:
[----:B------:R-:W-:Y:S05]  /*0d20*/  @!P1 BRA `(.L_x_0) ;  /* 0x00000000004c9947 */ /* 0x000fea0003800000 */
[----:B------:R-:W4:Y:S01]  /*0d30*/  LDC.64 R16, c[0x0][0x380] ;  /* 0x0000e000ff107b82 */ /* 0x000f220000000a00 */
[----:B------:R-:W5:Y:S02]  /*0d40*/  LDCU UR8, c[0x0][0x394] ;  /* 0x00007280ff0877ac */ /* 0x000f640008000800 */
[----:B-----5:R-:W-:-:S04]  /*0d50*/  IMAD R7, R4, UR8, R7 ;  /* 0x0000000804077c24 */ /* 0x020fc8000f8e0207 */
[----:B----4-:R-:W-:-:S05]  /*0d60*/  IMAD.WIDE R16, R7, 0x4, R16 ;  /* 0x0000000407107825 */ /* 0x010fca00078e0210 */
[----:B------:R-:W4:Y:S01]  /*0d70*/  LDG.E R7, desc[UR6][R16.64] ;  /* 0x0000000610077981 */ /* 0x000f22000c1e1900 */
[----:B-123--:R-:W-:Y:S02]  /*0d80*/  I2FP.F32.S32 R18, R18 ;  /* 0x0000001200127245 */ /* 0x00efe40000201400 */
[----:B------:R-:W-:-:S03]  /*0d90*/  ISETP.NE.AND P0, PT, R10, 0x1, PT ;  /* 0x000000010a00780c */ /* 0x000fc60003f05270 */
[----:B----4-:R-:W-:-:S04]  /*0da0*/  FADD R7, R18, R7 ;  /* 0x0000000712077221 */ /* 0x010fc80000000000 */
[----:B------:R4:W1:Y:S06]  /*0db0*/  F2I.TRUNC.NTZ R18, R7 ;  /* 0x0000000700127305 */ /* 0x00086c000020f100 */
[----:B------:R-:W-:Y:S05]  /*0dc0*/  @!P0 BRA `(.L_x_0) ;  /* 0x0000000000248947 */ /* 0x000fea0003800000 */
[----:B----4-:R-:W2:Y:S01]  /*0dd0*/  LDG.E R7, desc[UR6][R16.64+0x4] ;  /* 0x0000040610077981 */ /* 0x010ea2000c1e1900 */
[----:B------:R-:W-:-:S13]  /*0de0*/  ISETP.NE.AND P0, PT, R10, 0x2, PT ;  /* 0x000000020a00780c */ /* 0x000fda0003f05270 */
[----:B------:R-:W3:Y:S01]  /*0df0*/  @P0 LDG.E R19, desc[UR6][R16.64+0x8] ;  /* 0x0000080610130981 */ /* 0x000ee2000c1e1900 */
[----:B-1----:R-:W-:-:S05]  /*0e00*/  I2FP.F32.S32 R18, R18 ;  /* 0x0000001200127245 */ /* 0x002fca0000201400 */
[----:B--2---:R-:W-:-:S04]  /*0e10*/  FADD R7, R18, R7 ;  /* 0x0000000712077221 */ /* 0x004fc80000000000 */
[----:B------:R-:W1:Y:S02]  /*0e20*/  F2I.TRUNC.NTZ R18, R7 ;  /* 0x0000000700127305 */ /* 0x000e64000020f100 */
[----:B-1----:R-:W-:-:S05]  /*0e30*/  @P0 I2FP.F32.S32 R20, R18 ;  /* 0x0000001200140245 */ /* 0x002fca0000201400 */
[----:B---3--:R-:W-:-:S04]  /*0e40*/  @P0 FADD R19, R20, R19 ;  /* 0x0000001314130221 */ /* 0x008fc80000000000 */
[----:B------:R1:W2:Y:S03]  /*0e50*/  @P0 F2I.TRUNC.NTZ R18, R19 ;  /* 0x0000001300120305 */ /* 0x0002a6000020f100 */
.L_x_0:
[----:B------:R-:W5:Y:S01]  /*0e60*/  MUFU.RCP R17, R6 ;  /* 0x0000000600117308 */ /* 0x000f620000001000 */
[----:B-1234-:R-:W-:-:S07]  /*0e70*/  I2FP.F32.S32 R7, R18 ;  /* 0x0000001200077245 */ /* 0x01efce0000201400 */
[----:B------:R-:W1:Y:S01]  /*0e80*/  FCHK P0, R7, R6 ;  /* 0x0000000607007302 */ /* 0x000e620000000000 */
[----:B-----5:R-:W-:-:S04]  /*0e90*/  FFMA R16, -R6, R17, 1 ;  /* 0x3f80000006107423 */ /* 0x020fc80000000111 */
[----:B------:R-:W-:-:S04]  /*0ea0*/  FFMA R16, R17, R16, R17 ;  /* 0x0000001011107223 */ /* 0x000fc80000000011 */
[----:B------:R-:W-:-:S04]  /*0eb0*/  FFMA R17, R7, R16, RZ ;  /* 0x0000001007117223 */ /* 0x000fc800000000ff */
[----:B------:R-:W-:-:S04]  /*0ec0*/  FFMA R19, -R6, R17, R7 ;  /* 0x0000001106137223 */ /* 0x000fc80000000107 */
[----:B------:R-:W-:Y:S01]  /*0ed0*/  FFMA R17, R16, R19, R17 ;  /* 0x0000001310117223 */ /* 0x000fe20000000011 */
[----:B-1----:R-:W-:Y:S06]  /*0ee0*/  @!P0 BRA `(.L_x_5) ;  /* 0x00000000000c8947 */ /* 0x002fec0003800000 */
[----:B------:R-:W-:-:S07]  /*0ef0*/  MOV R19, 0xf10 ;  /* 0x00000f1000137802 */ /* 0x000fce0000000f00 */
[----:B0-----:R-:W-:Y:S05]  /*0f00*/  CALL.REL.NOINC `($__internal_0_$__cuda_sm3x_div_rn_noftz_f32_slowpath) ;  /* 0x0000000000187944 */ /* 0x001fea0003c00000 */
[----:B------:R-:W-:-:S07]  /*0f10*/  IMAD.MOV.U32 R17, RZ, RZ, R7 ;  /* 0x000000ffff117224 */ /* 0x000fce00078e0007 */
.L_x_5:
[----:B------:R1:W-:Y:S01]  /*0f20*/  STG.E desc[UR6][R14.64], R17 ;  /* 0x000000110e007986 */ /* 0x0003e2000c101906 */
[----:B------:R-:W-:-:S05]  /*0f30*/  VIADD R4, R4, 0x1 ;  /* 0x0000000104047836 */ /* 0x000fca0000000000 */
[----:B------:R-:W-:-:S13]  /*0f40*/  ISETP.NE.AND P0, PT, R4, R0, PT ;  /* 0x000000000400720c */ /* 0x000fda0003f05270 */
[----:B-1----:R-:W-:Y:S05]  /*0f50*/  @P0 BRA `(.L_x_6) ;  /* 0xfffffff400200947 */ /* 0x002fea000383ffff */
[----:B------:R-:W-:Y:S05]  /*0f60*/  EXIT ;  /* 0x000000000000794d */ /* 0x000fea0003800000 */
        .weak           $__internal_0_$__cuda_sm3x_div_rn_noftz_f32_slowpath
        .type           $__internal_0_$__cuda_sm3x_div_rn_noftz_f32_slowpath,@function
        .size           $__internal_0_$__cuda_sm3x_div_rn_noftz_f32_slowpath,(.L_x_16 - $__internal_0_$__cuda_sm3x_div_rn_noftz_f32_slowpath)
$__internal_0_$__cuda_sm3x_div_rn_noftz_f32_slowpath:
[--C-:B------:R-:W-:Y:S01]  /*0f70*/  SHF.R.U32.HI R16, RZ, 0x17, R6.reuse ;  /* 0x00000017ff107819 */ /* 0x100fe20000011606 */
[----:B------:R-:W-:Y:S01]  /*0f80*/  IMAD.MOV.U32 R23, RZ, RZ, R6 ;  /* 0x000000ffff177224 */ /* 0x000fe200078e0006 */
[----:B------:R-:W-:Y:S02]  /*0f90*/  SHF.R.U32.HI R21, RZ, 0x17, R7 ;  /* 0x00000017ff157819 */ /* 0x000fe40000011607 */
[----:B------:R-:W-:Y:S02]  /*0fa0*/  LOP3.LUT R16, R16, 0xff, RZ, 0xc0, !PT ;  /* 0x000000ff10107812 */ /* 0x000fe400078ec0ff */
[----:B------:R-:W-:Y:S02]  /*0fb0*/  LOP3.LUT R21, R21, 0xff, RZ, 0xc0, !PT ;  /* 0x000000ff15157812 */ /* 0x000fe400078ec0ff */
[----:B------:R-:W-:Y:S01]  /*0fc0*/  MOV R20, R7 ;  /* 0x0000000700147202 */ /* 0x000fe20000000f00 */
[----:B------:R-:W-:Y:S02]  /*0fd0*/  VIADD R22, R16, 0xffffffff ;  /* 0xffffffff10167836 */ /* 0x000fe40000000000 */
[----:B------:R-:W-:-:S03]  /*0fe0*/  VIADD R24, R21, 0xffffffff ;  /* 0xffffffff15187836 */ /* 0x000fc60000000000 */
[----:B------:R-:W-:-:S04]  /*0ff0*/  ISETP.GT.U32.AND P0, PT, R22, 0xfd, PT ;  /* 0x000000fd1600780c */ /* 0x000fc80003f04070 */
[----:B------:R-:W-:-:S13]  /*1000*/  ISETP.GT.U32.OR P0, PT, R24, 0xfd, P0 ;  /* 0x000000fd1800780c */ /* 0x000fda0000704470 */
[----:B------:R-:W-:Y:S01]  /*1010*/  @!P0 IMAD.MOV.U32 R17, RZ, RZ, RZ ;  /* 0x000000ffff118224 */ /* 0x000fe200078e00ff */
[----:B------:R-:W-:Y:S06]  /*1020*/  @!P0 BRA `(.L_x_7) ;  /* 0x00000000005c8947 */ /* 0x000fec0003800000 */
[----:B------:R-:W-:Y:S02]  /*1030*/  FSETP.GTU.FTZ.AND P1, PT, |R6|, +INF , PT ;  /* 0x7f8000000600780b */ /* 0x000fe40003f3c200 */
[----:B------:R-:W-:-:S04]  /*1040*/  FSETP.GTU.FTZ.AND P0, PT, |R7|, +INF , PT ;  /* 0x7f8000000700780b */ /* 0x000fc80003f1c200 */
[----:B------:R-:W-:-:S13]  /*1050*/  PLOP3.LUT P0, PT, P0, P1, PT, 0xf8, 0x8f ;  /* 0x00000000008f781c */ /* 0x000fda0000703f70 */
[----:B------:R-:W-:Y:S05]  /*1060*/  @P0 BRA `(.L_x_8) ;  /* 0x0000000400440947 */ /* 0x000fea0003800000 */
[----:B------:R-:W-:-:S13]  /*1070*/  LOP3.LUT P0, RZ, R23, 0x7fffffff, R20, 0xc8, !PT ;  /* 0x7fffffff17ff7812 */ /* 0x000fda000780c814 */
[----:B------:R-:W-:Y:S05]  /*1080*/  @!P0 BRA `(.L_x_9) ;  /* 0x0000000400348947 */ /* 0x000fea0003800000 */
[C---:B------:R-:W-:Y:S02]  /*1090*/  FSETP.NEU.FTZ.AND P2, PT, |R7|.reuse, +INF , PT ;  /* 0x7f8000000700780b */ /* 0x040fe40003f5d200 */
[----:B------:R-:W-:Y:S02]  /*10a0*/  FSETP.NEU.FTZ.AND P1, PT, |R6|, +INF , PT ;  /* 0x7f8000000600780b */ /* 0x000fe40003f3d200 */
[----:B------:R-:W-:-:S11]  /*10b0*/  FSETP.NEU.FTZ.AND P0, PT, |R7|, +INF , PT ;  /* 0x7f8000000700780b */ /* 0x000fd60003f1d200 */
[----:B------:R-:W-:Y:S05]  /*10c0*/  @!P1 BRA !P2, `(.L_x_9) ;  /* 0x0000000400249947 */ /* 0x000fea0005000000 */
[----:B------:R-:W-:-:S04]  /*10d0*/  LOP3.LUT P2, RZ, R20, 0x7fffffff, RZ, 0xc0, !PT ;  /* 0x7fffffff14ff7812 */ /* 0x000fc8000784c0ff */
[----:B------:R-:W-:-:S13]  /*10e0*/  PLOP3.LUT P1, PT, P1, P2, PT, 0x2f, 0xf2 ;  /* 0x0000000000f2781c */ /* 0x000fda0000f24577 */
[----:B------:R-:W-:Y:S05]  /*10f0*/  @P1 BRA `(.L_x_10) ;  /* 0x0000000400101947 */ /* 0x000fea0003800000 */
[----:B------:R-:W-:-:S04]  /*1100*/  LOP3.LUT P1, RZ, R23, 0x7fffffff, RZ, 0xc0, !PT ;  /* 0x7fffffff17ff7812 */ /* 0x000fc8000782c0ff */
[----:B------:R-:W-:-:S13]  /*1110*/  PLOP3.LUT P0, PT, P0, P1, PT, 0x2f, 0xf2 ;  /* 0x0000000000f2781c */ /* 0x000fda0000702577 */
[----:B------:R-:W-:Y:S05]  /*1120*/  @P0 BRA `(.L_x_11) ;  /* 0x0000000000f80947 */ /* 0x000fea0003800000 */
[----:B------:R-:W-:Y:S02]  /*1130*/  ISETP.GE.AND P0, PT, R24, RZ, PT ;  /* 0x000000ff1800720c */ /* 0x000fe40003f06270 */
[----:B------:R-:W-:-:S11]  /*1140*/  ISETP.GE.AND P1, PT, R22, RZ, PT ;  /* 0x000000ff1600720c */ /* 0x000fd60003f26270 */
[----:B------:R-:W-:Y:S02]  /*1150*/  @P0 IMAD.MOV.U32 R17, RZ, RZ, RZ ;  /* 0x000000ffff110224 */ /* 0x000fe400078e00ff */
[----:B------:R-:W-:Y:S01]  /*1160*/  @!P0 FFMA R20, R7, 1.84467440737095516160e+19, RZ ;  /* 0x5f80000007148823 */ /* 0x000fe200000000ff */
[----:B------:R-:W-:Y:S02]  /*1170*/  @!P0 IMAD.MOV.U32 R17, RZ, RZ, -0x40 ;  /* 0xffffffc0ff118424 */ /* 0x000fe400078e00ff */
[----:B------:R-:W-:Y:S02]  /*1180*/  @!P1 FFMA R23, R6, 1.84467440737095516160e+19, RZ ;  /* 0x5f80000006179823 */ /* 0x000fe400000000ff */
[----:B------:R-:W-:-:S07]  /*1190*/  @!P1 VIADD R17, R17, 0x40 ;  /* 0x0000004011119836 */ /* 0x000fce0000000000 */
.L_x_7:
[----:B------:R-:W-:Y:S01]  /*11a0*/  LEA R22, R16, 0xc0800000, 0x17 ;  /* 0xc080000010167811 */ /* 0x000fe200078eb8ff */
[----:B------:R-:W-:-:S04]  /*11b0*/  VIADD R21, R21, 0xffffff81 ;  /* 0xffffff8115157836 */ /* 0x000fc80000000000 */
[----:B------:R-:W-:Y:S02]  /*11c0*/  IMAD.IADD R24, R23, 0x1, -R22 ;  /* 0x0000000117187824 */ /* 0x000fe400078e0a16 */
[C---:B------:R-:W-:Y:S02]  /*11d0*/  IMAD R7, R21.reuse, -0x800000, R20 ;  /* 0xff80000015077824 */ /* 0x040fe400078e0214 */
[----:B------:R0:W1:Y:S01]  /*11e0*/  MUFU.RCP R22, R24 ;  /* 0x0000001800167308 */ /* 0x0000620000001000 */
[----:B------:R-:W-:Y:S01]  /*11f0*/  FADD.FTZ R26, -R24, -RZ ;  /* 0x800000ff181a7221 */ /* 0x000fe20000010100 */
[----:B0-----:R-:W-:-:S05]  /*1200*/  IADD3 R24, PT, PT, R21, 0x7f, -R16 ;  /* 0x0000007f15187810 */ /* 0x001fca0007ffe810 */
[----:B------:R-:W-:Y:S02]  /*1210*/  IMAD.IADD R24, R24, 0x1, R17 ;  /* 0x0000000118187824 */ /* 0x000fe400078e0211 */
[----:B-1----:R-:W-:-:S04]  /*1220*/  FFMA R23, R22, R26, 1 ;  /* 0x3f80000016177423 */ /* 0x002fc8000000001a */
[----:B------:R-:W-:-:S04]  /*1230*/  FFMA R20, R22, R23, R22 ;  /* 0x0000001716147223 */ /* 0x000fc80000000016 */
[----:B------:R-:W-:-:S04]  /*1240*/  FFMA R23, R7, R20, RZ ;  /* 0x0000001407177223 */ /* 0x000fc800000000ff */
[----:B------:R-:W-:-:S04]  /*1250*/  FFMA R22, R26, R23, R7 ;  /* 0x000000171a167223 */ /* 0x000fc80000000007 */
[----:B------:R-:W-:-:S04]  /*1260*/  FFMA R23, R20, R22, R23 ;  /* 0x0000001614177223 */ /* 0x000fc80000000017 */
[----:B------:R-:W-:-:S04]  /*1270*/  FFMA R22, R26, R23, R7 ;  /* 0x000000171a167223 */ /* 0x000fc80000000007 */
[----:B------:R-:W-:-:S05]  /*1280*/  FFMA R7, R20, R22, R23 ;  /* 0x0000001614077223 */ /* 0x000fca0000000017 */
[----:B------:R-:W-:-:S04]  /*1290*/  SHF.R.U32.HI R16, RZ, 0x17, R7 ;  /* 0x00000017ff107819 */ /* 0x000fc80000011607 */
[----:B------:R-:W-:-:S04]  /*12a0*/  LOP3.LUT R16, R16, 0xff, RZ, 0xc0, !PT ;  /* 0x000000ff10107812 */ /* 0x000fc800078ec0ff */
[----:B------:R-:W-:-:S05]  /*12b0*/  IADD3 R21, PT, PT, R16, R24, RZ ;  /* 0x0000001810157210 */ /* 0x000fca0007ffe0ff */
[----:B------:R-:W-:-:S05]  /*12c0*/  VIADD R16, R21, 0xffffffff ;  /* 0xffffffff15107836 */ /* 0x000fca0000000000 */
[----:B------:R-:W-:-:S13]  /*12d0*/  ISETP.GE.U32.AND P0, PT, R16, 0xfe, PT ;  /* 0x000000fe1000780c */ /* 0x000fda0003f06070 */
[----:B------:R-:W-:Y:S05]  /*12e0*/  @!P0 BRA `(.L_x_12) ;  /* 0x0000000000808947 */ /* 0x000fea0003800000 */
[----:B------:R-:W-:-:S13]  /*12f0*/  ISETP.GT.AND P0, PT, R21, 0xfe, PT ;  /* 0x000000fe1500780c */ /* 0x000fda0003f04270 */
[----:B------:R-:W-:Y:S05]  /*1300*/  @P0 BRA `(.L_x_13) ;  /* 0x00000000006c0947 */ /* 0x000fea0003800000 */
[----:B------:R-:W-:-:S13]  /*1310*/  ISETP.GE.AND P0, PT, R21, 0x1, PT ;  /* 0x000000011500780c */ /* 0x000fda0003f06270 */
[----:B------:R-:W-:Y:S05]  /*1320*/  @P0 BRA `(.L_x_14) ;  /* 0x0000000000980947 */ /* 0x000fea0003800000 */
[----:B------:R-:W-:Y:S02]  /*1330*/  ISETP.GE.AND P0, PT, R21, -0x18, PT ;  /* 0xffffffe81500780c */ /* 0x000fe40003f06270 */
[----:B------:R-:W-:-:S11]  /*1340*/  LOP3.LUT R7, R7, 0x80000000, RZ, 0xc0, !PT ;  /* 0x8000000007077812 */ /* 0x000fd600078ec0ff */
[----:B------:R-:W-:Y:S05]  /*1350*/  @!P0 BRA `(.L_x_14) ;  /* 0x00000000008c8947 */ /* 0x000fea0003800000 */
[-CC-:B------:R-:W-:Y:S01]  /*1360*/  FFMA.RZ R16, R20, R22.reuse, R23.reuse ;  /* 0x0000001614107223 */ /* 0x180fe2000000c017 */
[C---:B------:R-:W-:Y:S02]  /*1370*/  ISETP.NE.AND P2, PT, R21.reuse, RZ, PT ;  /* 0x000000ff1500720c */ /* 0x040fe40003f45270 */
[C---:B------:R-:W-:Y:S02]  /*1380*/  ISETP.NE.AND P1, PT, R21.reuse, RZ, PT ;  /* 0x000000ff1500720c */ /* 0x040fe40003f25270 */
[----:B------:R-:W-:Y:S01]  /*1390*/  LOP3.LUT R17, R16, 0x7fffff, RZ, 0xc0, !PT ;  /* 0x007fffff10117812 */ /* 0x000fe200078ec0ff */
[CCC-:B------:R-:W-:Y:S01]  /*13a0*/  FFMA.RP R16, R20.reuse, R22.reuse, R23.reuse ;  /* 0x0000001614107223 */ /* 0x1c0fe20000008017 */
[----:B------:R-:W-:Y:S01]  /*13b0*/  FFMA.RM R23, R20, R22, R23 ;  /* 0x0000001614177223 */ /* 0x000fe20000004017 */
[----:B------:R-:W-:Y:S01]  /*13c0*/  VIADD R20, R21, 0x20 ;  /* 0x0000002015147836 */ /* 0x000fe20000000000 */
[----:B------:R-:W-:Y:S01]  /*13d0*/  LOP3.LUT R17, R17, 0x800000, RZ, 0xfc, !PT ;  /* 0x0080000011117812 */ /* 0x000fe200078efcff */
[----:B------:R-:W-:-:S02]  /*13e0*/  IMAD.MOV R21, RZ, RZ, -R21 ;  /* 0x000000ffff157224 */ /* 0x000fc400078e0a15 */
[----:B------:R-:W-:Y:S02]  /*13f0*/  FSETP.NEU.FTZ.AND P0, PT, R16, R23, PT ;  /* 0x000000171000720b */ /* 0x000fe40003f1d000 */
[----:B------:R-:W-:Y:S02]  /*1400*/  SHF.L.U32 R20, R17, R20, RZ ;  /* 0x0000001411147219 */ /* 0x000fe400000006ff */
[----:B------:R-:W-:Y:S02]  /*1410*/  SEL R16, R21, RZ, P2 ;  /* 0x000000ff15107207 */ /* 0x000fe40001000000 */
[----:B------:R-:W-:Y:S02]  /*1420*/  ISETP.NE.AND P1, PT, R20, RZ, P1 ;  /* 0x000000ff1400720c */ /* 0x000fe40000f25270 */
[----:B------:R-:W-:Y:S02]  /*1430*/  SHF.R.U32.HI R16, RZ, R16, R17 ;  /* 0x00000010ff107219 */ /* 0x000fe40000011611 */
[----:B------:R-:W-:-:S02]  /*1440*/  PLOP3.LUT P0, PT, P0, P1, PT, 0xf8, 0x8f ;  /* 0x00000000008f781c */ /* 0x000fc40000703f70 */
[----:B------:R-:W-:Y:S02]  /*1450*/  SHF.R.U32.HI R20, RZ, 0x1, R16 ;  /* 0x00000001ff147819 */ /* 0x000fe40000011610 */
[----:B------:R-:W-:-:S04]  /*1460*/  SEL R17, RZ, 0x1, !P0 ;  /* 0x00000001ff117807 */ /* 0x000fc80004000000 */
[----:B------:R-:W-:-:S04]  /*1470*/  LOP3.LUT R17, R17, 0x1, R20, 0xf8, !PT ;  /* 0x0000000111117812 */ /* 0x000fc800078ef814 */
[----:B------:R-:W-:-:S05]  /*1480*/  LOP3.LUT R17, R17, R16, RZ, 0xc0, !PT ;  /* 0x0000001011117212 */ /* 0x000fca00078ec0ff */
[----:B------:R-:W-:-:S05]  /*1490*/  IMAD.IADD R20, R20, 0x1, R17 ;  /* 0x0000000114147824 */ /* 0x000fca00078e0211 */
[----:B------:R-:W-:Y:S01]  /*14a0*/  LOP3.LUT R7, R20, R7, RZ, 0xfc, !PT ;  /* 0x0000000714077212 */ /* 0x000fe200078efcff */
[----:B------:R-:W-:Y:S06]  /*14b0*/  BRA `(.L_x_14) ;  /* 0x0000000000347947 */ /* 0x000fec0003800000 */
.L_x_13:
[----:B------:R-:W-:-:S04]  /*14c0*/  LOP3.LUT R7, R7, 0x80000000, RZ, 0xc0, !PT ;  /* 0x8000000007077812 */ /* 0x000fc800078ec0ff */
[----:B------:R-:W-:Y:S01]  /*14d0*/  LOP3.LUT R7, R7, 0x7f800000, RZ, 0xfc, !PT ;  /* 0x7f80000007077812 */ /* 0x000fe200078efcff */
[----:B------:R-:W-:Y:S06]  /*14e0*/  BRA `(.L_x_14) ;  /* 0x0000000000287947 */ /* 0x000fec0003800000 */
.L_x_12:
[----:B------:R-:W-:Y:S01]  /*14f0*/  IMAD R7, R24, 0x800000, R7 ;  /* 0x0080000018077824 */ /* 0x000fe200078e0207 */
[----:B------:R-:W-:Y:S06]  /*1500*/  BRA `(.L_x_14) ;  /* 0x0000000000207947 */ /* 0x000fec0003800000 */
.L_x_11:
[----:B------:R-:W-:-:S04]  /*1510*/  LOP3.LUT R7, R23, 0x80000000, R20, 0x48, !PT ;  /* 0x8000000017077812 */ /* 0x000fc800078e4814 */
[----:B------:R-:W-:Y:S01]  /*1520*/  LOP3.LUT R7, R7, 0x7f800000, RZ, 0xfc, !PT ;  /* 0x7f80000007077812 */ /* 0x000fe200078efcff */
[----:B------:R-:W-:Y:S06]  /*1530*/  BRA `(.L_x_14) ;  /* 0x0000000000147947 */ /* 0x000fec0003800000 */
.L_x_10:
[----:B------:R-:W-:Y:S01]  /*1540*/  LOP3.LUT R7, R23, 0x80000000, R20, 0x48, !PT ;  /* 0x8000000017077812 */ /* 0x000fe200078e4814 */
[----:B------:R-:W-:Y:S06]  /*1550*/  BRA `(.L_x_14) ;  /* 0x00000000000c7947 */ /* 0x000fec0003800000 */
.L_x_9:
[----:B------:R-:W0:Y:S01]  /*1560*/  MUFU.RSQ R7, -QNAN ;  /* 0xffc0000000077908 */ /* 0x000e220000001400 */
[----:B------:R-:W-:Y:S05]  /*1570*/  BRA `(.L_x_14) ;  /* 0x0000000000047947 */ /* 0x000fea0003800000 */
.L_x_8:
[----:B------:R-:W-:-:S07]  /*1580*/  FADD.FTZ R7, R7, R6 ;  /* 0x0000000607077221 */ /* 0x000fce0000010000 */
.L_x_14:
[----:B------:R-:W-:Y:S02]  /*1590*/  IMAD.MOV.U32 R16, RZ, RZ, R19 ;  /* 0x000000ffff107224 */ /* 0x000fe400078e0013 */
[----:B------:R-:W-:-:S04]  /*15a0*/  IMAD.MOV.U32 R17, RZ, RZ, 0x0 ;  /* 0x00000000ff117424 */ /* 0x000fc800078e00ff */
[----:B0-----:R-:W-:Y:S05]  /*15b0*/  RET.REL.NODEC R16 `(_Z11avg_poolingPfS_iiiiii) ;  /* 0xffffffe810907950 */ /* 0x001fea0003c3ffff */
.L_x_15:
[----:B------:R-:W-:-:S00]  /*15c0*/  BRA `(.L_x_15) ;  /* 0xfffffffc00fc7947 */ /* 0x000fc0000383ffff */
[----:B------:R-:W-:-:S00]  /*15d0*/  NOP ;  /* 0x0000000000007918 */ /* 0x000fc00000000000 */
        /* <DEDUP_REMOVED lines=10> */
.L_x_16:


//--------------------- .nv.shared.reserved.0     --------------------------
	.section	.nv.shared.reserved.0,"aw",@nobits
	.weak		__nv_reservedSMEM_offset_0_alias
	.size		__nv_reservedSMEM_offset_0_alias, 0, 64
	.other		__nv_reservedSMEM_offset_0_alias,@"STO_CUDA_RESERVED_SHARED STV_DEFAULT"
__nv_reservedSMEM_offset_0_alias:
	.zero		0
	.zero		64


//--------------------- .nv.constant0._Z11avg_poolingPfS_iiiiii --------------------------
	.section	.nv.constant0._Z11avg_poolingPfS_iiiiii,"a",@progbits
	.sectionflags	@""
	.align	4
.nv.constant0._Z11avg_poolingPfS_iiiiii:
	.zero		936


//--------------------- SYMBOLS --------------------------

	.type		.nv.reservedSmem.offset0,@object
	.size		.nv.reservedSmem.offset0,0x4
